	.headerflags	@"EF_CUDA_TEXMODE_UNIFIED EF_CUDA_64BIT_ADDRESS EF_CUDA_ACCELERATORS EF_CUDA_SM90 EF_CUDA_VIRTUAL_SM(EF_CUDA_SM90)"
	.elftype	@"ET_EXEC"


//--------------------- .nv.info                  --------------------------
	.section	.nv.info,"",@"SHT_CUDA_INFO"
	.align	4


	//----- nvinfo : EIATTR_REGCOUNT
	.align		4
        /*0000*/ 	.byte	0x04, 0x2f
        /*0002*/ 	.short	(.L_1 - .L_0)
	.align		4
.L_0:
        /*0004*/ 	.word	index@(triton_poi_fused_add_convolution_mul_relu_6)
        /*0008*/ 	.word	0x00000020


	//----- nvinfo : EIATTR_MIN_STACK_SIZE
	.align		4
.L_1:
        /*000c*/ 	.byte	0x04, 0x12
        /*000e*/ 	.short	(.L_3 - .L_2)
	.align		4
.L_2:
        /*0010*/ 	.word	index@(triton_poi_fused_add_convolution_mul_relu_6)
        /*0014*/ 	.word	0x00000000


	//----- nvinfo : EIATTR_FRAME_SIZE
	.align		4
.L_3:
        /*0018*/ 	.byte	0x04, 0x11
        /*001a*/ 	.short	(.L_5 - .L_4)
	.align		4
.L_4:
        /*001c*/ 	.word	index@(triton_poi_fused_add_convolution_mul_relu_6)
        /*0020*/ 	.word	0x00000000


	//----- nvinfo : EIATTR_MIN_STACK_SIZE
	.align		4
.L_5:
        /*0024*/ 	.byte	0x04, 0x12
        /*0026*/ 	.short	(.L_7 - .L_6)
	.align		4
.L_6:
        /*0028*/ 	.word	index@(triton_poi_fused_add_convolution_mul_relu_6)
        /*002c*/ 	.word	0x00000000
.L_7:


//--------------------- .nv.info.triton_poi_fused_add_convolution_mul_relu_6 --------------------------
	.section	.nv.info.triton_poi_fused_add_convolution_mul_relu_6,"",@"SHT_CUDA_INFO"
	.sectionflags	@""
	.align	4


	//----- nvinfo : EIATTR_CUDA_API_VERSION
	.align		4
        /*0000*/ 	.byte	0x04, 0x37
        /*0002*/ 	.short	(.L_9 - .L_8)
.L_8:
        /*0004*/ 	.word	0x0000007c


	//----- nvinfo : EIATTR_KPARAM_INFO
	.align		4
.L_9:
        /*0008*/ 	.byte	0x04, 0x17
        /*000a*/ 	.short	(.L_11 - .L_10)
.L_10:
        /*000c*/ 	.word	0x00000000
        /*0010*/ 	.short	0x0005
        /*0012*/ 	.short	0x0024
        /*0014*/ 	.byte	0x00, 0xf0, 0x11, 0x00


	//----- nvinfo : EIATTR_KPARAM_INFO
	.align		4
.L_11:
        /*0018*/ 	.byte	0x04, 0x17
        /*001a*/ 	.short	(.L_13 - .L_12)
.L_12:
        /*001c*/ 	.word	0x00000000
        /*0020*/ 	.short	0x0004
        /*0022*/ 	.short	0x0020
        /*0024*/ 	.byte	0x00, 0xf0, 0x11, 0x00


	//----- nvinfo : EIATTR_KPARAM_INFO
	.align		4
.L_13:
        /*0028*/ 	.byte	0x04, 0x17
        /*002a*/ 	.short	(.L_15 - .L_14)
.L_14:
        /*002c*/ 	.word	0x00000000
        /*0030*/ 	.short	0x0003
        /*0032*/ 	.short	0x0018
        /*0034*/ 	.byte	0x00, 0xf4, 0x21, 0x00


	//----- nvinfo : EIATTR_KPARAM_INFO
	.align		4
.L_15:
        /*0038*/ 	.byte	0x04, 0x17
        /*003a*/ 	.short	(.L_17 - .L_16)
.L_16:
        /*003c*/ 	.word	0x00000000
        /*0040*/ 	.short	0x0002
        /*0042*/ 	.short	0x0010
        /*0044*/ 	.byte	0x00, 0xf4, 0x21, 0x00


	//----- nvinfo : EIATTR_KPARAM_INFO
	.align		4
.L_17:
        /*0048*/ 	.byte	0x04, 0x17
        /*004a*/ 	.short	(.L_19 - .L_18)
.L_18:
        /*004c*/ 	.word	0x00000000
        /*0050*/ 	.short	0x0001
        /*0052*/ 	.short	0x0008
        /*0054*/ 	.byte	0x00, 0xf4, 0x21, 0x00


	//----- nvinfo : EIATTR_KPARAM_INFO
	.align		4
.L_19:
        /*0058*/ 	.byte	0x04, 0x17
        /*005a*/ 	.short	(.L_21 - .L_20)
.L_20:
        /*005c*/ 	.word	0x00000000
        /*0060*/ 	.short	0x0000
        /*0062*/ 	.short	0x0000
        /*0064*/ 	.byte	0x00, 0xf4, 0x21, 0x00


	//----- nvinfo : EIATTR_SPARSE_MMA_MASK
	.align		4
.L_21:
        /*0068*/ 	.byte	0x03, 0x50
        /*006a*/ 	.short	0x0000


	//----- nvinfo : EIATTR_MAXREG_COUNT
	.align		4
        /*006c*/ 	.byte	0x03, 0x1b
        /*006e*/ 	.short	0x00ff


	//----- nvinfo : EIATTR_EXIT_INSTR_OFFSETS
	.align		4
        /*0070*/ 	.byte	0x04, 0x1c
        /*0072*/ 	.short	(.L_23 - .L_22)


	//   ....[0]....
.L_22:
        /*0074*/ 	.word	0x00000ad0


	//   ....[1]....
        /*0078*/ 	.word	0x00000b80


	//----- nvinfo : EIATTR_REQNTID
	.align		4
.L_23:
        /*007c*/ 	.byte	0x04, 0x10
        /*007e*/ 	.short	(.L_25 - .L_24)
.L_24:
        /*0080*/ 	.word	0x00000080
        /*0084*/ 	.word	0x00000001
        /*0088*/ 	.word	0x00000001


	//----- nvinfo : EIATTR_CBANK_PARAM_SIZE
	.align		4
.L_25:
        /*008c*/ 	.byte	0x03, 0x19
        /*008e*/ 	.short	0x0028


	//----- nvinfo : EIATTR_PARAM_CBANK
	.align		4
        /*0090*/ 	.byte	0x04, 0x0a
        /*0092*/ 	.short	(.L_27 - .L_26)
	.align		4
.L_26:
        /*0094*/ 	.word	index@(.nv.constant0.triton_poi_fused_add_convolution_mul_relu_6)
        /*0098*/ 	.short	0x0210
        /*009a*/ 	.short	0x0028


	//----- nvinfo : EIATTR_SW_WAR
	.align		4
.L_27:
        /*009c*/ 	.byte	0x04, 0x36
        /*009e*/ 	.short	(.L_29 - .L_28)
.L_28:
        /*00a0*/ 	.word	0x00000008
.L_29:


//--------------------- .nv.callgraph             --------------------------
	.section	.nv.callgraph,"",@"SHT_CUDA_CALLGRAPH"
	.align	4
	.sectionentsize	8
	.align		4
        /*0000*/ 	.word	0x00000000
	.align		4
        /*0004*/ 	.word	0xffffffff
	.align		4
        /*0008*/ 	.word	0x00000000
	.align		4
        /*000c*/ 	.word	0xfffffffe
	.align		4
        /*0010*/ 	.word	0x00000000
	.align		4
        /*0014*/ 	.word	0xfffffffd
	.align		4
        /*0018*/ 	.word	0x00000000
	.align		4
        /*001c*/ 	.word	0xfffffffc


//--------------------- .text.triton_poi_fused_add_convolution_mul_relu_6 --------------------------
	.section	.text.triton_poi_fused_add_convolution_mul_relu_6,"ax",@progbits
	.sectionflags	@"SHF_BARRIERS=1"
	.align	128
        .global         triton_poi_fused_add_convolution_mul_relu_6
        .type           triton_poi_fused_add_convolution_mul_relu_6,@function
        .size           triton_poi_fused_add_convolution_mul_relu_6,(.L_x_1 - triton_poi_fused_add_convolution_mul_relu_6)
        .other          triton_poi_fused_add_convolution_mul_relu_6,@"STO_CUDA_ENTRY STV_DEFAULT"
triton_poi_fused_add_convolution_mul_relu_6:
.text.triton_poi_fused_add_convolution_mul_relu_6:
[----:B------:R-:W0:Y:S01]  /*0000*/  LDC R1, c[0x0][0x28] ;  /* 0x00000a00ff017b82 */ /* 0x000e220000000800 */
[----:B------:R-:W1:Y:S07]  /*0010*/  S2R R10, SR_CTAID.Y ;  /* 0x00000000000a7919 */ /* 0x000e6e0000002600 */
[----:B------:R-:W2:Y:S01]  /*0020*/  S2UR UR7, SR_CTAID.X ;  /* 0x00000000000779c3 */ /* 0x000ea20000002500 */
[----:B------:R-:W-:Y:S01]  /*0030*/  IMAD.MOV.U32 R2, RZ, RZ, 0x440 ;  /* 0x00000440ff027424 */ /* 0x000fe200078e00ff */
[----:B------:R-:W-:Y:S01]  /*0040*/  ULDC.64 UR8, c[0x0][0x208] ;  /* 0x0000820000087ab9 */ /* 0x000fe20000000a00 */
[----:B------:R-:W3:Y:S01]  /*0050*/  S2R R12, SR_TID.X ;  /* 0x00000000000c7919 */ /* 0x000ee20000002100 */
[----:B------:R-:W-:Y:S01]  /*0060*/  IMAD.MOV.U32 R7, RZ, RZ, 0x440 ;  /* 0x00000440ff077424 */ /* 0x000fe200078e00ff */
[----:B------:R-:W-:Y:S01]  /*0070*/  HFMA2.MMA R4, -RZ, RZ, 0, 6.4849853515625e-05 ;  /* 0x00000440ff047435 */ /* 0x000fe200000001ff */
[----:B------:R-:W-:Y:S01]  /*0080*/  IMAD.MOV.U32 R22, RZ, RZ, RZ ;  /* 0x000000ffff167224 */ /* 0x000fe200078e00ff */
[----:B------:R-:W-:Y:S01]  /*0090*/  ULDC.64 UR4, c[0x0][0x218] ;  /* 0x0000860000047ab9 */ /* 0x000fe20000000a00 */
[----:B------:R-:W4:Y:S01]  /*00a0*/  LDC.64 R26, c[0x0][0x210] ;  /* 0x00008400ff1a7b82 */ /* 0x000f220000000a00 */
[----:B------:R-:W-:-:S02]  /*00b0*/  IMAD.MOV.U32 R3, RZ, RZ, 0x440 ;  /* 0x00000440ff037424 */ /* 0x000fc400078e00ff */
[----:B------:R-:W-:Y:S02]  /*00c0*/  IMAD.MOV.U32 R20, RZ, RZ, RZ ;  /* 0x000000ffff147224 */ /* 0x000fe400078e00ff */
[----:B------:R-:W-:Y:S01]  /*00d0*/  IMAD.MOV.U32 R19, RZ, RZ, RZ ;  /* 0x000000ffff137224 */ /* 0x000fe200078e00ff */
[----:B------:R-:W-:Y:S02]  /*00e0*/  MOV R9, RZ ;  /* 0x000000ff00097202 */ /* 0x000fe40000000f00 */
[----:B------:R-:W5:Y:S01]  /*00f0*/  LDC.64 R14, c[0x0][0x220] ;  /* 0x00008800ff0e7b82 */ /* 0x000f620000000a00 */
[----:B--2---:R-:W-:-:S06]  /*0100*/  UISETP.GE.AND UP0, UPT, UR7, 0x440, UPT ;  /* 0x000004400700788c */ /* 0x004fcc000bf06270 */
[----:B------:R-:W-:Y:S01]  /*0110*/  PLOP3.LUT P0, PT, PT, PT, UP0, 0x80, 0x0 ;  /* 0x000000000000781c */ /* 0x000fe20003f0f008 */
[----:B-1----:R-:W-:Y:S01]  /*0120*/  IMAD.SHL.U32 R0, R10, 0x400, RZ ;  /* 0x000004000a007824 */ /* 0x002fe200078e00ff */
[----:B------:R-:W-:Y:S02]  /*0130*/  PLOP3.LUT P2, PT, PT, PT, UP0, 0x80, 0x0 ;  /* 0x000000000000781c */ /* 0x000fe40003f4f008 */
[----:B------:R-:W-:Y:S02]  /*0140*/  PLOP3.LUT P1, PT, PT, PT, UP0, 0x80, 0x0 ;  /* 0x000000000000781c */ /* 0x000fe40003f2f008 */
[----:B---3--:R-:W-:-:S04]  /*0150*/  LOP3.LUT R5, R0, 0x7f, R12, 0xf8, !PT ;  /* 0x0000007f00057812 */ /* 0x008fc800078ef80c */
[C---:B------:R-:W-:Y:S01]  /*0160*/  LOP3.LUT R8, R5.reuse, 0x100, RZ, 0xfc, !PT ;  /* 0x0000010005087812 */ /* 0x040fe200078efcff */
[CC--:B------:R-:W-:Y:S01]  /*0170*/  IMAD R21, R5.reuse, R2.reuse, UR7 ;  /* 0x0000000705157e24 */ /* 0x0c0fe2000f8e0202 */
[C---:B------:R-:W-:Y:S02]  /*0180*/  LOP3.LUT R18, R5.reuse, 0x80, RZ, 0xfc, !PT ;  /* 0x0000008005127812 */ /* 0x040fe400078efcff */
[----:B------:R-:W-:Y:S01]  /*0190*/  LOP3.LUT R17, R5, 0x180, RZ, 0xfc, !PT ;  /* 0x0000018005117812 */ /* 0x000fe200078efcff */
[----:B----4-:R-:W-:Y:S01]  /*01a0*/  IMAD.WIDE R28, R21, 0x4, R26 ;  /* 0x00000004151c7825 */ /* 0x010fe200078e021a */
[----:B------:R-:W-:Y:S02]  /*01b0*/  LOP3.LUT R16, R5, 0x200, RZ, 0xfc, !PT ;  /* 0x0000020005107812 */ /* 0x000fe400078efcff */
[----:B------:R-:W-:Y:S01]  /*01c0*/  PLOP3.LUT P3, PT, PT, PT, UP0, 0x80, 0x0 ;  /* 0x000000000000781c */ /* 0x000fe20003f6f008 */
[----:B------:R-:W-:Y:S01]  /*01d0*/  IMAD R8, R8, R7, UR7 ;  /* 0x0000000708087e24 */ /* 0x000fe2000f8e0207 */
[----:B------:R-:W2:Y:S01]  /*01e0*/  @!P0 LDG.E.EL R22, desc[UR8][R28.64] ;  /* 0x000000081c168981 */ /* 0x000ea2000c2e1900 */
[----:B------:R-:W-:Y:S01]  /*01f0*/  IMAD R18, R18, R3, UR7 ;  /* 0x0000000712127e24 */ /* 0x000fe2000f8e0203 */
[----:B------:R-:W-:Y:S01]  /*0200*/  PLOP3.LUT P0, PT, PT, PT, UP0, 0x80, 0x0 ;  /* 0x000000000000781c */ /* 0x000fe20003f0f008 */
[----:B------:R-:W-:Y:S01]  /*0210*/  IMAD R17, R17, R2, UR7 ;  /* 0x0000000711117e24 */ /* 0x000fe2000f8e0202 */
[----:B------:R-:W-:-:S02]  /*0220*/  UIMAD.WIDE UR4, UR7, 0x4, UR4 ;  /* 0x00000004070478a5 */ /* 0x000fc4000f8e0204 */
[----:B------:R-:W-:Y:S01]  /*0230*/  IMAD R16, R16, R3, UR7 ;  /* 0x0000000710107e24 */ /* 0x000fe2000f8e0203 */
[----:B------:R-:W-:Y:S01]  /*0240*/  LOP3.LUT R23, R5, 0x280, RZ, 0xfc, !PT ;  /* 0x0000028005177812 */ /* 0x000fe200078efcff */
[----:B------:R-:W-:-:S04]  /*0250*/  IMAD.WIDE R2, R8, 0x4, R26 ;  /* 0x0000000408027825 */ /* 0x000fc800078e021a */
[--C-:B------:R-:W-:Y:S01]  /*0260*/  IMAD.WIDE R6, R18, 0x4, R26.reuse ;  /* 0x0000000412067825 */ /* 0x100fe200078e021a */
[----:B------:R1:W3:Y:S01]  /*0270*/  @!P2 LDG.E.EL R20, desc[UR8][R2.64] ;  /* 0x000000080214a981 */ /* 0x0002e2000c2e1900 */
[----:B------:R-:W-:Y:S02]  /*0280*/  PLOP3.LUT P2, PT, PT, PT, UP0, 0x80, 0x0 ;  /* 0x000000000000781c */ /* 0x000fe40003f4f008 */
[----:B------:R-:W-:Y:S01]  /*0290*/  IMAD.WIDE R24, R17, 0x4, R26 ;  /* 0x0000000411187825 */ /* 0x000fe200078e021a */
[----:B------:R4:W2:Y:S01]  /*02a0*/  @!P1 LDG.E.EL R19, desc[UR8][R6.64] ;  /* 0x0000000806139981 */ /* 0x0008a2000c2e1900 */
[----:B------:R-:W-:Y:S02]  /*02b0*/  PLOP3.LUT P1, PT, PT, PT, UP0, 0x80, 0x0 ;  /* 0x000000000000781c */ /* 0x000fe40003f2f008 */
[----:B------:R-:W-:Y:S01]  /*02c0*/  IMAD R23, R23, R4, UR7 ;  /* 0x0000000717177e24 */ /* 0x000fe2000f8e0204 */
[----:B------:R5:W2:Y:S01]  /*02d0*/  @!P0 LDG.E.EL R9, desc[UR8][R24.64] ;  /* 0x0000000818098981 */ /* 0x000aa2000c2e1900 */
[----:B-1----:R-:W-:-:S02]  /*02e0*/  CS2R R2, SRZ ;  /* 0x0000000000027805 */ /* 0x002fc4000001ff00 */
[----:B------:R-:W-:Y:S01]  /*02f0*/  LOP3.LUT R4, R5, 0x300, RZ, 0xfc, !PT ;  /* 0x0000030005047812 */ /* 0x000fe200078efcff */
[----:B------:R-:W-:Y:S02]  /*0300*/  IMAD.MOV.U32 R13, RZ, RZ, 0x440 ;  /* 0x00000440ff0d7424 */ /* 0x000fe400078e00ff */
[----:B0---4-:R-:W-:-:S04]  /*0310*/  IMAD.WIDE R6, R16, 0x4, R26 ;  /* 0x0000000410067825 */ /* 0x011fc800078e021a */
[----:B-----5:R-:W-:Y:S02]  /*0320*/  IMAD.U32 R24, RZ, RZ, UR4 ;  /* 0x00000004ff187e24 */ /* 0x020fe4000f8e00ff */
[----:B------:R-:W-:Y:S01]  /*0330*/  IMAD.U32 R25, RZ, RZ, UR5 ;  /* 0x00000005ff197e24 */ /* 0x000fe2000f8e00ff */
[----:B------:R-:W-:Y:S01]  /*0340*/  PLOP3.LUT P0, PT, PT, PT, UP0, 0x80, 0x0 ;  /* 0x000000000000781c */ /* 0x000fe20003f0f008 */
[----:B------:R0:W4:Y:S04]  /*0350*/  @!P3 LDG.E.EL R2, desc[UR8][R6.64] ;  /* 0x000000080602b981 */ /* 0x000128000c2e1900 */
[----:B------:R1:W5:Y:S01]  /*0360*/  @!P2 LDG.E.EL R11, desc[UR8][R24.64] ;  /* 0x00000008180ba981 */ /* 0x000362000c2e1900 */
[----:B0-----:R-:W-:-:S04]  /*0370*/  IMAD.WIDE R6, R23, 0x4, R26 ;  /* 0x0000000417067825 */ /* 0x001fc800078e021a */
[----:B-1----:R-:W-:Y:S01]  /*0380*/  IMAD R25, R4, R13, UR7 ;  /* 0x0000000704197e24 */ /* 0x002fe2000f8e020d */
[----:B------:R-:W-:Y:S01]  /*0390*/  HFMA2.MMA R4, -RZ, RZ, 0, 0 ;  /* 0x00000000ff047435 */ /* 0x000fe200000001ff */
[----:B------:R0:W2:Y:S01]  /*03a0*/  @!P1 LDG.E.EL R3, desc[UR8][R6.64] ;  /* 0x0000000806039981 */ /* 0x0000a2000c2e1900 */
[----:B------:R-:W-:Y:S01]  /*03b0*/  PLOP3.LUT P1, PT, PT, PT, UP0, 0x80, 0x0 ;  /* 0x000000000000781c */ /* 0x000fe20003f2f008 */
[----:B------:R-:W-:Y:S02]  /*03c0*/  IMAD.MOV.U32 R13, RZ, RZ, RZ ;  /* 0x000000ffff0d7224 */ /* 0x000fe400078e00ff */
[----:B0-----:R-:W-:-:S05]  /*03d0*/  IMAD.WIDE R6, R25, 0x4, R26 ;  /* 0x0000000419067825 */ /* 0x001fca00078e021a */
[----:B------:R0:W3:Y:S01]  /*03e0*/  @!P0 LDG.E.EL R4, desc[UR8][R6.64] ;  /* 0x0000000806048981 */ /* 0x0000e2000c2e1900 */
[----:B------:R-:W-:Y:S01]  /*03f0*/  PLOP3.LUT P0, PT, PT, PT, UP0, 0x80, 0x0 ;  /* 0x000000000000781c */ /* 0x000fe20003f0f008 */
[----:B0-----:R-:W-:-:S04]  /*0400*/  IMAD.WIDE R6, R21, 0x4, R14 ;  /* 0x0000000415067825 */ /* 0x001fc800078e020e */
[----:B------:R-:W-:Y:S01]  /*0410*/  IMAD.MOV.U32 R21, RZ, RZ, RZ ;  /* 0x000000ffff157224 */ /* 0x000fe200078e00ff */
[----:B------:R0:W3:Y:S01]  /*0420*/  @!P1 LDG.E.EL R13, desc[UR8][R6.64] ;  /* 0x00000008060d9981 */ /* 0x0000e2000c2e1900 */
[----:B------:R-:W-:Y:S01]  /*0430*/  PLOP3.LUT P1, PT, PT, PT, UP0, 0x80, 0x0 ;  /* 0x000000000000781c */ /* 0x000fe20003f2f008 */
[----:B0-----:R-:W-:-:S05]  /*0440*/  IMAD.WIDE R6, R18, 0x4, R14 ;  /* 0x0000000412067825 */ /* 0x001fca00078e020e */
[----:B------:R0:W4:Y:S01]  /*0450*/  @!P0 LDG.E.EL R21, desc[UR8][R6.64] ;  /* 0x0000000806158981 */ /* 0x000122000c2e1900 */
[----:B------:R-:W-:Y:S01]  /*0460*/  PLOP3.LUT P0, PT, PT, PT, UP0, 0x80, 0x0 ;  /* 0x000000000000781c */ /* 0x000fe20003f0f008 */
[----:B------:R-:W-:Y:S02]  /*0470*/  IMAD.MOV.U32 R18, RZ, RZ, RZ ;  /* 0x000000ffff127224 */ /* 0x000fe400078e00ff */
[----:B0-----:R-:W-:Y:S01]  /*0480*/  IMAD.WIDE R6, R8, 0x4, R14 ;  /* 0x0000000408067825 */ /* 0x001fe200078e020e */
[----:B------:R-:W-:-:S04]  /*0490*/  MOV R8, RZ ;  /* 0x000000ff00087202 */ /* 0x000fc80000000f00 */
[----:B------:R0:W4:Y:S02]  /*04a0*/  @!P1 LDG.E.EL R18, desc[UR8][R6.64] ;  /* 0x0000000806129981 */ /* 0x000124000c2e1900 */
[----:B0-----:R-:W-:-:S05]  /*04b0*/  IMAD.WIDE R6, R17, 0x4, R14 ;  /* 0x0000000411067825 */ /* 0x001fca00078e020e */
[----:B------:R0:W4:Y:S01]  /*04c0*/  @!P0 LDG.E.EL R8, desc[UR8][R6.64] ;  /* 0x0000000806088981 */ /* 0x000122000c2e1900 */
[----:B------:R-:W-:Y:S01]  /*04d0*/  PLOP3.LUT P1, PT, PT, PT, UP0, 0x80, 0x0 ;  /* 0x000000000000781c */ /* 0x000fe20003f2f008 */
[----:B------:R-:W-:Y:S01]  /*04e0*/  IMAD.MOV.U32 R17, RZ, RZ, 0x440 ;  /* 0x00000440ff117424 */ /* 0x000fe200078e00ff */
[----:B------:R-:W-:Y:S02]  /*04f0*/  LOP3.LUT R24, R5, 0x380, RZ, 0xfc, !PT ;  /* 0x0000038005187812 */ /* 0x000fe400078efcff */
[----:B------:R-:W-:Y:S02]  /*0500*/  PLOP3.LUT P0, PT, PT, PT, UP0, 0x80, 0x0 ;  /* 0x000000000000781c */ /* 0x000fe40003f0f008 */
[----:B------:R-:W-:Y:S01]  /*0510*/  PLOP3.LUT P2, PT, PT, PT, UP0, 0x80, 0x0 ;  /* 0x000000000000781c */ /* 0x000fe20003f4f008 */
[----:B------:R-:W-:Y:S01]  /*0520*/  IMAD R24, R24, R17, UR7 ;  /* 0x0000000718187e24 */ /* 0x000fe2000f8e0211 */
[----:B0-----:R-:W-:Y:S01]  /*0530*/  CS2R R6, SRZ ;  /* 0x0000000000067805 */ /* 0x001fe2000001ff00 */
[----:B------:R-:W-:-:S04]  /*0540*/  IMAD.WIDE R16, R16, 0x4, R14 ;  /* 0x0000000410107825 */ /* 0x000fc800078e020e */
[----:B------:R-:W-:Y:S01]  /*0550*/  IMAD.MOV.U32 R5, RZ, RZ, RZ ;  /* 0x000000ffff057224 */ /* 0x000fe200078e00ff */
[----:B------:R0:W4:Y:S01]  /*0560*/  @!P1 LDG.E.EL R6, desc[UR8][R16.64] ;  /* 0x0000000810069981 */ /* 0x000122000c2e1900 */
[----:B------:R-:W-:Y:S01]  /*0570*/  IMAD.WIDE R26, R24, 0x4, R26 ;  /* 0x00000004181a7825 */ /* 0x000fe200078e021a */
[----:B------:R-:W-:-:S04]  /*0580*/  PLOP3.LUT P1, PT, PT, PT, UP0, 0x80, 0x0 ;  /* 0x000000000000781c */ /* 0x000fc80003f2f008 */
[----:B------:R-:W4:Y:S01]  /*0590*/  @!P0 LDG.E.EL R5, desc[UR8][R26.64] ;  /* 0x000000081a058981 */ /* 0x000f22000c2e1900 */
[----:B0-----:R-:W-:Y:S01]  /*05a0*/  IMAD.WIDE R16, R23, 0x4, R14 ;  /* 0x0000000417107825 */ /* 0x001fe200078e020e */
[----:B------:R-:W-:-:S04]  /*05b0*/  PLOP3.LUT P0, PT, PT, PT, UP0, 0x80, 0x0 ;  /* 0x000000000000781c */ /* 0x000fc80003f0f008 */
[----:B------:R0:W4:Y:S01]  /*05c0*/  @!P2 LDG.E.EL R7, desc[UR8][R16.64] ;  /* 0x000000081007a981 */ /* 0x000122000c2e1900 */
[----:B------:R-:W-:Y:S02]  /*05d0*/  IMAD.MOV.U32 R23, RZ, RZ, RZ ;  /* 0x000000ffff177224 */ /* 0x000fe400078e00ff */
[----:B0-----:R-:W-:-:S04]  /*05e0*/  IMAD.WIDE R16, R25, 0x4, R14 ;  /* 0x0000000419107825 */ /* 0x001fc800078e020e */
[----:B------:R-:W-:Y:S01]  /*05f0*/  IMAD.WIDE R14, R24, 0x4, R14 ;  /* 0x00000004180e7825 */ /* 0x000fe200078e020e */
[----:B------:R-:W-:Y:S01]  /*0600*/  HFMA2.MMA R24, -RZ, RZ, 0, 0 ;  /* 0x00000000ff187435 */ /* 0x000fe200000001ff */
[----:B------:R-:W4:Y:S09]  /*0610*/  @!P0 LDG.E.EL R23, desc[UR8][R16.64] ;  /* 0x0000000810178981 */ /* 0x000f32000c2e1900 */
[----:B------:R0:W4:Y:S01]  /*0620*/  @!P1 LDG.E.EL R24, desc[UR8][R14.64] ;  /* 0x000000080e189981 */ /* 0x000122000c2e1900 */
[----:B------:R-:W-:Y:S01]  /*0630*/  PLOP3.LUT P0, PT, PT, PT, UP0, 0x80, 0x0 ;  /* 0x000000000000781c */ /* 0x000fe20003f0f008 */
[----:B------:R-:W1:Y:S01]  /*0640*/  S2R R25, SR_TID.X ;  /* 0x0000000000197919 */ /* 0x000e620000002100 */
[----:B------:R-:W-:Y:S01]  /*0650*/  UMOV UR4, URZ ;  /* 0x0000003f00047c82 */ /* 0x000fe20008000000 */
[----:B------:R-:W0:Y:S01]  /*0660*/  S2UR UR6, SR_CgaCtaId ;  /* 0x00000000000679c3 */ /* 0x000e220000008800 */
[----:B------:R-:W-:-:S02]  /*0670*/  UMOV UR5, 0x400 ;  /* 0x0000040000057882 */ /* 0x000fc40000000000 */
[----:B0-----:R-:W-:Y:S01]  /*0680*/  UPRMT UR5, UR6, 0x654, UR5 ;  /* 0x0000065406057896 */ /* 0x001fe20008000005 */
[C---:B-1----:R-:W-:Y:S01]  /*0690*/  LOP3.LUT R26, R25.reuse, 0x7f, RZ, 0xc0, !PT ;  /* 0x0000007f191a7812 */ /* 0x042fe200078ec0ff */
[----:B------:R-:W-:-:S04]  /*06a0*/  IMAD.SHL.U32 R25, R25, 0x4, RZ ;  /* 0x0000000419197824 */ /* 0x000fc800078e00ff */
[----:B------:R-:W-:Y:S01]  /*06b0*/  LEA R14, R26, UR5, 0x2 ;  /* 0x000000051a0e7c11 */ /* 0x000fe2000f8e10ff */
[----:B------:R-:W-:Y:S01]  /*06c0*/  IMAD.SHL.U32 R17, R12, 0x4, RZ ;  /* 0x000000040c117824 */ /* 0x000fe200078e00ff */
[----:B------:R-:W-:-:S04]  /*06d0*/  SHF.R.S32.HI R15, RZ, 0x15, R10 ;  /* 0x00000015ff0f7819 */ /* 0x000fc8000001140a */
[----:B------:R-:W-:Y:S02]  /*06e0*/  LOP3.LUT R17, R17, 0x1fc, RZ, 0xc0, !PT ;  /* 0x000001fc11117812 */ /* 0x000fe400078ec0ff */
[----:B------:R-:W-:Y:S02]  /*06f0*/  SGXT R15, R15, 0x1 ;  /* 0x000000010f0f781a */ /* 0x000fe40000000200 */
[----:B------:R-:W-:Y:S01]  /*0700*/  LOP3.LUT R12, R0, R17, RZ, 0xfc, !PT ;  /* 0x00000011000c7212 */ /* 0x000fe200078efcff */
[----:B------:R-:W-:Y:S01]  /*0710*/  IMAD.U32 R29, RZ, RZ, UR7 ;  /* 0x00000007ff1d7e24 */ /* 0x000fe2000f8e00ff */
[----:B------:R-:W-:Y:S02]  /*0720*/  PLOP3.LUT P4, PT, PT, PT, UP0, 0x80, 0x0 ;  /* 0x000000000000781c */ /* 0x000fe40003f8f008 */
[----:B------:R-:W-:Y:S02]  /*0730*/  PLOP3.LUT P5, PT, PT, PT, UP0, 0x40, 0x0 ;  /* 0x000000000000781c */ /* 0x000fe40003fae808 */
[----:B-----5:R-:W-:-:S13]  /*0740*/  @!P0 R2UR UR4, R11 ;  /* 0x000000000b0482ca */ /* 0x020fda00000e0000 */
[----:B--2---:R-:W-:Y:S01]  /*0750*/  FADD R22, R22, UR4 ;  /* 0x0000000416167e21 */ /* 0x004fe20008000000 */
[----:B------:R-:W-:Y:S01]  /*0760*/  FADD R16, R19, UR4 ;  /* 0x0000000413107e21 */ /* 0x000fe20008000000 */
[----:B------:R-:W-:Y:S02]  /*0770*/  FADD R9, R9, UR4 ;  /* 0x0000000409097e21 */ /* 0x000fe40008000000 */
[C---:B---3--:R-:W-:Y:S01]  /*0780*/  FADD R11, R22.reuse, R13 ;  /* 0x0000000d160b7221 */ /* 0x048fe20000000000 */
[----:B------:R-:W-:-:S04]  /*0790*/  FSETP.GEU.AND P0, PT, R22, -R13, PT ;  /* 0x8000000d1600720b */ /* 0x000fc80003f0e000 */
[----:B------:R-:W-:Y:S01]  /*07a0*/  FSEL R13, R11, RZ, P0 ;  /* 0x000000ff0b0d7208 */ /* 0x000fe20000000000 */
[----:B------:R-:W-:Y:S01]  /*07b0*/  FADD R11, R20, UR4 ;  /* 0x00000004140b7e21 */ /* 0x000fe20008000000 */
[C---:B----4-:R-:W-:Y:S01]  /*07c0*/  FSETP.GEU.AND P2, PT, R16.reuse, -R21, PT ;  /* 0x800000151000720b */ /* 0x050fe20003f4e000 */
[----:B------:R-:W-:-:S05]  /*07d0*/  FADD R16, R16, R21 ;  /* 0x0000001510107221 */ /* 0x000fca0000000000 */
[----:B------:R-:W-:Y:S02]  /*07e0*/  FSEL R21, R16, RZ, P2 ;  /* 0x000000ff10157208 */ /* 0x000fe40001000000 */
[----:B------:R-:W-:Y:S02]  /*07f0*/  LOP3.LUT R16, R25, 0x1fc, RZ, 0xc0, !PT ;  /* 0x000001fc19107812 */ /* 0x000fe400078ec0ff */
[C---:B------:R-:W-:Y:S01]  /*0800*/  FSETP.GEU.AND P1, PT, R11.reuse, -R18, PT ;  /* 0x800000120b00720b */ /* 0x040fe20003f2e000 */
[----:B------:R-:W-:-:S05]  /*0810*/  FADD R11, R11, R18 ;  /* 0x000000120b0b7221 */ /* 0x000fca0000000000 */
[----:B------:R-:W-:Y:S02]  /*0820*/  FSEL R25, R11, RZ, P1 ;  /* 0x000000ff0b197208 */ /* 0x000fe40000800000 */
[C---:B------:R-:W-:Y:S01]  /*0830*/  FSETP.GEU.AND P0, PT, R9.reuse, -R8, PT ;  /* 0x800000080900720b */ /* 0x040fe20003f0e000 */
[----:B------:R-:W-:-:S05]  /*0840*/  FADD R8, R9, R8 ;  /* 0x0000000809087221 */ /* 0x000fca0000000000 */
[----:B------:R-:W-:Y:S01]  /*0850*/  FSEL R27, R8, RZ, P0 ;  /* 0x000000ff081b7208 */ /* 0x000fe20000000000 */
[----:B------:R0:W-:Y:S04]  /*0860*/  STS [R14], R13 ;  /* 0x0000000d0e007388 */ /* 0x0001e80000000800 */
[----:B------:R1:W-:Y:S04]  /*0870*/  STS [R14+0x200], R21 ;  /* 0x000200150e007388 */ /* 0x0003e80000000800 */
[----:B------:R-:W-:Y:S04]  /*0880*/  STS [R14+0x400], R25 ;  /* 0x000400190e007388 */ /* 0x000fe80000000800 */
[----:B------:R-:W-:Y:S01]  /*0890*/  STS [R14+0x600], R27 ;  /* 0x0006001b0e007388 */ /* 0x000fe20000000800 */
[----:B------:R-:W-:Y:S01]  /*08a0*/  LEA R16, R16, UR5, 0x2 ;  /* 0x0000000510107c11 */ /* 0x000fe2000f8e10ff */
[----:B------:R-:W-:Y:S01]  /*08b0*/  BAR.SYNC.DEFER_BLOCKING 0x0 ;  /* 0x0000000000007b1d */ /* 0x000fe20000010000 */
[----:B0-----:R-:W-:Y:S01]  /*08c0*/  LEA.HI R13, R15, R12, RZ, 0xc ;  /* 0x0000000c0f0d7211 */ /* 0x001fe200078f60ff */
[----:B-1----:R-:W-:Y:S01]  /*08d0*/  FADD R21, R2, UR4 ;  /* 0x0000000402157e21 */ /* 0x002fe20008000000 */
[----:B------:R-:W-:Y:S01]  /*08e0*/  FADD R2, R3, UR4 ;  /* 0x0000000403027e21 */ /* 0x000fe20008000000 */
[----:B------:R-:W-:Y:S01]  /*08f0*/  FADD R4, R4, UR4 ;  /* 0x0000000404047e21 */ /* 0x000fe20008000000 */
[----:B------:R-:W-:Y:S01]  /*0900*/  FADD R5, R5, UR4 ;  /* 0x0000000405057e21 */ /* 0x000fe20008000000 */
[----:B------:R-:W-:-:S02]  /*0910*/  LOP3.LUT R19, R13, 0xfffff000, RZ, 0xc0, !PT ;  /* 0xfffff0000d137812 */ /* 0x000fc400078ec0ff */
[C---:B------:R-:W-:Y:S01]  /*0920*/  FSETP.GEU.AND P3, PT, R21.reuse, -R6, PT ;  /* 0x800000061500720b */ /* 0x040fe20003f6e000 */
[----:B------:R-:W-:Y:S01]  /*0930*/  FADD R6, R21, R6 ;  /* 0x0000000615067221 */ /* 0x000fe20000000000 */
[----:B------:R-:W-:Y:S01]  /*0940*/  FSETP.GEU.AND P2, PT, R2, -R7, PT ;  /* 0x800000070200720b */ /* 0x000fe20003f4e000 */
[----:B------:R-:W0:Y:S01]  /*0950*/  LDS.128 R8, [R16] ;  /* 0x0000000010087984 */ /* 0x000e220000000c00 */
[----:B------:R-:W-:Y:S01]  /*0960*/  BAR.SYNC.DEFER_BLOCKING 0x0 ;  /* 0x0000000000007b1d */ /* 0x000fe20000010000 */
[----:B------:R-:W-:Y:S01]  /*0970*/  FSETP.GEU.AND P1, PT, R4, -R23, PT ;  /* 0x800000170400720b */ /* 0x000fe20003f2e000 */
[----:B------:R-:W-:Y:S01]  /*0980*/  FADD R2, R2, R7 ;  /* 0x0000000702027221 */ /* 0x000fe20000000000 */
[----:B------:R-:W-:Y:S01]  /*0990*/  IADD3 R12, R12, -R19, RZ ;  /* 0x800000130c0c7210 */ /* 0x000fe20007ffe0ff */
[----:B------:R-:W-:Y:S01]  /*09a0*/  FADD R4, R4, R23 ;  /* 0x0000001704047221 */ /* 0x000fe20000000000 */
[C---:B------:R-:W-:Y:S01]  /*09b0*/  FSETP.GEU.AND P0, PT, R5.reuse, -R24, PT ;  /* 0x800000180500720b */ /* 0x040fe20003f0e000 */
[----:B------:R-:W-:Y:S01]  /*09c0*/  FADD R5, R5, R24 ;  /* 0x0000001805057221 */ /* 0x000fe20000000000 */
[----:B------:R-:W-:Y:S01]  /*09d0*/  SHF.R.S32.HI R19, RZ, 0xc, R13 ;  /* 0x0000000cff137819 */ /* 0x000fe2000001140d */
[----:B------:R-:W-:Y:S01]  /*09e0*/  IMAD R18, R29, 0x1000, R12 ;  /* 0x000010001d127824 */ /* 0x000fe200078e020c */
[----:B------:R-:W-:Y:S01]  /*09f0*/  FSEL R7, R6, RZ, P3 ;  /* 0x000000ff06077208 */ /* 0x000fe20001800000 */
[----:B------:R-:W1:Y:S01]  /*0a00*/  LDC.64 R12, c[0x0][0x228] ;  /* 0x00008a00ff0c7b82 */ /* 0x000e620000000a00 */
[----:B------:R-:W-:-:S02]  /*0a10*/  FSEL R21, R2, RZ, P2 ;  /* 0x000000ff02157208 */ /* 0x000fc40001000000 */
[----:B------:R-:W-:Y:S02]  /*0a20*/  FSEL R23, R4, RZ, P1 ;  /* 0x000000ff04177208 */ /* 0x000fe40000800000 */
[----:B------:R-:W-:Y:S01]  /*0a30*/  FSEL R5, R5, RZ, P0 ;  /* 0x000000ff05057208 */ /* 0x000fe20000000000 */
[----:B------:R2:W-:Y:S04]  /*0a40*/  STS [R14], R7 ;  /* 0x000000070e007388 */ /* 0x0005e80000000800 */
[----:B------:R2:W-:Y:S04]  /*0a50*/  STS [R14+0x200], R21 ;  /* 0x000200150e007388 */ /* 0x0005e80000000800 */
[----:B------:R2:W-:Y:S04]  /*0a60*/  STS [R14+0x400], R23 ;  /* 0x000400170e007388 */ /* 0x0005e80000000800 */
[----:B------:R2:W-:Y:S01]  /*0a70*/  STS [R14+0x600], R5 ;  /* 0x000600050e007388 */ /* 0x0005e20000000800 */
[----:B------:R-:W-:-:S04]  /*0a80*/  IMAD R19, R19, 0x440000, R18 ;  /* 0x0044000013137824 */ /* 0x000fc800078e0212 */
[----:B-1----:R-:W-:Y:S01]  /*0a90*/  IMAD.WIDE R2, R19, 0x4, R12 ;  /* 0x0000000413027825 */ /* 0x002fe200078e020c */
[----:B------:R-:W-:Y:S03]  /*0aa0*/  BAR.SYNC.DEFER_BLOCKING 0x0 ;  /* 0x0000000000007b1d */ /* 0x000fe60000010000 */
[----:B------:R-:W-:-:S03]  /*0ab0*/  IMAD.U32 R19, RZ, RZ, UR7 ;  /* 0x00000007ff137e24 */ /* 0x000fc6000f8e00ff */
[----:B0-----:R2:W-:Y:S01]  /*0ac0*/  @!P4 STG.E.128 desc[UR8][R2.64], R8 ;  /* 0x000000080200c986 */ /* 0x0015e2000c101d08 */
[----:B------:R-:W-:Y:S05]  /*0ad0*/  @!P5 EXIT ;  /* 0x000000000000d94d */ /* 0x000fea0003800000 */
[----:B--2---:R-:W0:Y:S01]  /*0ae0*/  LDS.128 R4, [R16] ;  /* 0x0000000010047984 */ /* 0x004e220000000c00 */
[----:B------:R-:W-:-:S04]  /*0af0*/  LOP3.LUT R0, R0, 0x200, R17, 0xfe, !PT ;  /* 0x0000020000007812 */ /* 0x000fc800078efe11 */
[----:B------:R-:W-:-:S04]  /*0b00*/  LEA.HI R15, R15, R0, RZ, 0xc ;  /* 0x000000000f0f7211 */ /* 0x000fc800078f60ff */
[----:B------:R-:W-:Y:S02]  /*0b10*/  LOP3.LUT R3, R15, 0xfffff000, RZ, 0xc0, !PT ;  /* 0xfffff0000f037812 */ /* 0x000fe400078ec0ff */
[----:B------:R-:W-:Y:S02]  /*0b20*/  SHF.R.S32.HI R15, RZ, 0xc, R15 ;  /* 0x0000000cff0f7819 */ /* 0x000fe4000001140f */
[----:B------:R-:W-:-:S05]  /*0b30*/  IADD3 R0, R0, -R3, RZ ;  /* 0x8000000300007210 */ /* 0x000fca0007ffe0ff */
[----:B------:R-:W-:-:S04]  /*0b40*/  IMAD R0, R15, 0x440000, R0 ;  /* 0x004400000f007824 */ /* 0x000fc800078e0200 */
[----:B------:R-:W-:-:S04]  /*0b50*/  IMAD R3, R19, 0x1000, R0 ;  /* 0x0000100013037824 */ /* 0x000fc800078e0200 */
[----:B------:R-:W-:-:S05]  /*0b60*/  IMAD.WIDE R12, R3, 0x4, R12 ;  /* 0x00000004030c7825 */ /* 0x000fca00078e020c */
[----:B0-----:R-:W-:Y:S01]  /*0b70*/  STG.E.128 desc[UR8][R12.64], R4 ;  /* 0x000000040c007986 */ /* 0x001fe2000c101d08 */
[----:B------:R-:W-:Y:S05]  /*0b80*/  EXIT ;  /* 0x000000000000794d */ /* 0x000fea0003800000 */
.L_x_0:
[----:B------:R-:W-:-:S00]  /*0b90*/  BRA `(.L_x_0) ;  /* 0xfffffffc00fc7947 */ /* 0x000fc0000383ffff */
[----:B------:R-:W-:-:S00]  /*0ba0*/  NOP ;  /* 0x0000000000007918 */ /* 0x000fc00000000000 */
        /* <DEDUP_REMOVED lines=13> */
.L_x_1:


//--------------------- .nv.shared.triton_poi_fused_add_convolution_mul_relu_6 --------------------------
	.section	.nv.shared.triton_poi_fused_add_convolution_mul_relu_6,"aw",@nobits
	.sectionflags	@""
	.align	16
	.zero		1024


//--------------------- .nv.constant0.triton_poi_fused_add_convolution_mul_relu_6 --------------------------
	.section	.nv.constant0.triton_poi_fused_add_convolution_mul_relu_6,"a",@progbits
	.sectionflags	@""
	.align	4
.nv.constant0.triton_poi_fused_add_convolution_mul_relu_6:
	.zero		568
